//
// Generated by NVIDIA NVVM Compiler
//
// Compiler Build ID: CL-36424714
// Cuda compilation tools, release 13.0, V13.0.88
// Based on NVVM 20.0.0
//

.version 9.0
.target sm_100
.address_size 64

	// .globl	_Z9matrixMulPiS_S_i

.visible .entry _Z9matrixMulPiS_S_i(
	.param .u64 .ptr .align 1 _Z9matrixMulPiS_S_i_param_0,
	.param .u64 .ptr .align 1 _Z9matrixMulPiS_S_i_param_1,
	.param .u64 .ptr .align 1 _Z9matrixMulPiS_S_i_param_2,
	.param .u32 _Z9matrixMulPiS_S_i_param_3
)
{
	.reg .pred 	%p<10>;
	.reg .b32 	%r<105>;
	.reg .b64 	%rd<67>;

	ld.param.u64 	%rd14, [_Z9matrixMulPiS_S_i_param_0];
	ld.param.u64 	%rd15, [_Z9matrixMulPiS_S_i_param_1];
	ld.param.u32 	%r30, [_Z9matrixMulPiS_S_i_param_3];
	cvta.to.global.u64 	%rd1, %rd15;
	cvta.to.global.u64 	%rd2, %rd14;
	mov.u32 	%r31, %tid.y;
	mov.u32 	%r32, %ctaid.y;
	mov.u32 	%r33, %ntid.y;
	mad.lo.s32 	%r1, %r32, %r33, %r31;
	mov.u32 	%r34, %tid.x;
	mov.u32 	%r35, %ctaid.x;
	mov.u32 	%r36, %ntid.x;
	mad.lo.s32 	%r2, %r35, %r36, %r34;
	max.s32 	%r37, %r1, %r2;
	setp.ge.s32 	%p1, %r37, %r30;
	@%p1 bra 	$L__BB0_13;
	mul.lo.s32 	%r3, %r30, %r1;
	and.b32  	%r4, %r30, 7;
	setp.lt.u32 	%p2, %r30, 8;
	mov.b32 	%r99, 0;
	mov.u32 	%r104, %r99;
	@%p2 bra 	$L__BB0_4;
	and.b32  	%r99, %r30, 2147483640;
	neg.s32 	%r93, %r99;
	mul.wide.s32 	%rd16, %r30, 4;
	add.s64 	%rd3, %rd1, %rd16;
	shl.b32 	%r7, %r30, 3;
	mul.wide.s32 	%rd17, %r30, 8;
	add.s64 	%rd4, %rd1, %rd17;
	mul.wide.s32 	%rd18, %r30, 12;
	add.s64 	%rd5, %rd1, %rd18;
	mul.wide.s32 	%rd19, %r30, 16;
	add.s64 	%rd6, %rd1, %rd19;
	mul.wide.s32 	%rd20, %r30, 20;
	add.s64 	%rd7, %rd1, %rd20;
	mul.wide.s32 	%rd21, %r30, 24;
	add.s64 	%rd8, %rd1, %rd21;
	mul.wide.s32 	%rd22, %r30, 28;
	add.s64 	%rd9, %rd1, %rd22;
	mul.wide.u32 	%rd23, %r3, 4;
	add.s64 	%rd24, %rd23, %rd2;
	add.s64 	%rd66, %rd24, 16;
	mov.b32 	%r104, 0;
	mov.u32 	%r92, %r2;
$L__BB0_3:
	.pragma "nounroll";
	mul.wide.s32 	%rd25, %r92, 4;
	add.s64 	%rd26, %rd3, %rd25;
	add.s64 	%rd27, %rd4, %rd25;
	add.s64 	%rd28, %rd5, %rd25;
	add.s64 	%rd29, %rd6, %rd25;
	add.s64 	%rd30, %rd7, %rd25;
	add.s64 	%rd31, %rd8, %rd25;
	add.s64 	%rd32, %rd9, %rd25;
	add.s64 	%rd33, %rd1, %rd25;
	ld.global.u32 	%r41, [%rd66+-16];
	ld.global.u32 	%r42, [%rd33];
	mad.lo.s32 	%r43, %r42, %r41, %r104;
	ld.global.u32 	%r44, [%rd66+-12];
	ld.global.u32 	%r45, [%rd26];
	mad.lo.s32 	%r46, %r45, %r44, %r43;
	ld.global.u32 	%r47, [%rd66+-8];
	ld.global.u32 	%r48, [%rd27];
	mad.lo.s32 	%r49, %r48, %r47, %r46;
	ld.global.u32 	%r50, [%rd66+-4];
	ld.global.u32 	%r51, [%rd28];
	mad.lo.s32 	%r52, %r51, %r50, %r49;
	ld.global.u32 	%r53, [%rd66];
	ld.global.u32 	%r54, [%rd29];
	mad.lo.s32 	%r55, %r54, %r53, %r52;
	ld.global.u32 	%r56, [%rd66+4];
	ld.global.u32 	%r57, [%rd30];
	mad.lo.s32 	%r58, %r57, %r56, %r55;
	ld.global.u32 	%r59, [%rd66+8];
	ld.global.u32 	%r60, [%rd31];
	mad.lo.s32 	%r61, %r60, %r59, %r58;
	ld.global.u32 	%r62, [%rd66+12];
	ld.global.u32 	%r63, [%rd32];
	mad.lo.s32 	%r104, %r63, %r62, %r61;
	add.s32 	%r93, %r93, 8;
	add.s32 	%r92, %r92, %r7;
	add.s64 	%rd66, %rd66, 32;
	setp.ne.s32 	%p3, %r93, 0;
	@%p3 bra 	$L__BB0_3;
$L__BB0_4:
	setp.eq.s32 	%p4, %r4, 0;
	@%p4 bra 	$L__BB0_12;
	and.b32  	%r17, %r30, 3;
	setp.lt.u32 	%p5, %r4, 4;
	@%p5 bra 	$L__BB0_7;
	add.s32 	%r65, %r99, %r3;
	mul.wide.u32 	%rd34, %r65, 4;
	add.s64 	%rd35, %rd2, %rd34;
	ld.global.u32 	%r66, [%rd35];
	mad.lo.s32 	%r67, %r99, %r30, %r2;
	mul.wide.s32 	%rd36, %r67, 4;
	add.s64 	%rd37, %rd1, %rd36;
	ld.global.u32 	%r68, [%rd37];
	mad.lo.s32 	%r69, %r68, %r66, %r104;
	cvt.u64.u32 	%rd38, %r3;
	cvt.u64.u32 	%rd39, %r99;
	add.s64 	%rd40, %rd39, %rd38;
	shl.b64 	%rd41, %rd40, 2;
	add.s64 	%rd42, %rd2, %rd41;
	ld.global.u32 	%r70, [%rd42+4];
	mul.wide.s32 	%rd43, %r30, 4;
	add.s64 	%rd44, %rd37, %rd43;
	ld.global.u32 	%r71, [%rd44];
	mad.lo.s32 	%r72, %r71, %r70, %r69;
	ld.global.u32 	%r73, [%rd42+8];
	add.s64 	%rd45, %rd44, %rd43;
	ld.global.u32 	%r74, [%rd45];
	mad.lo.s32 	%r75, %r74, %r73, %r72;
	ld.global.u32 	%r76, [%rd42+12];
	add.s64 	%rd46, %rd45, %rd43;
	ld.global.u32 	%r77, [%rd46];
	mad.lo.s32 	%r104, %r77, %r76, %r75;
	add.s32 	%r99, %r99, 4;
$L__BB0_7:
	setp.eq.s32 	%p6, %r17, 0;
	@%p6 bra 	$L__BB0_12;
	setp.eq.s32 	%p7, %r17, 1;
	@%p7 bra 	$L__BB0_10;
	add.s32 	%r79, %r99, %r3;
	mul.wide.u32 	%rd47, %r79, 4;
	add.s64 	%rd48, %rd2, %rd47;
	ld.global.u32 	%r80, [%rd48];
	mad.lo.s32 	%r81, %r99, %r30, %r2;
	mul.wide.s32 	%rd49, %r81, 4;
	add.s64 	%rd50, %rd1, %rd49;
	ld.global.u32 	%r82, [%rd50];
	mad.lo.s32 	%r83, %r82, %r80, %r104;
	cvt.u64.u32 	%rd51, %r3;
	cvt.u64.u32 	%rd52, %r99;
	add.s64 	%rd53, %rd52, %rd51;
	shl.b64 	%rd54, %rd53, 2;
	add.s64 	%rd55, %rd2, %rd54;
	ld.global.u32 	%r84, [%rd55+4];
	mul.wide.s32 	%rd56, %r30, 4;
	add.s64 	%rd57, %rd50, %rd56;
	ld.global.u32 	%r85, [%rd57];
	mad.lo.s32 	%r104, %r85, %r84, %r83;
	add.s32 	%r99, %r99, 2;
$L__BB0_10:
	and.b32  	%r86, %r30, 1;
	setp.eq.b32 	%p8, %r86, 1;
	not.pred 	%p9, %p8;
	@%p9 bra 	$L__BB0_12;
	add.s32 	%r87, %r99, %r3;
	mul.wide.u32 	%rd58, %r87, 4;
	add.s64 	%rd59, %rd2, %rd58;
	ld.global.u32 	%r88, [%rd59];
	mad.lo.s32 	%r89, %r99, %r30, %r2;
	mul.wide.s32 	%rd60, %r89, 4;
	add.s64 	%rd61, %rd1, %rd60;
	ld.global.u32 	%r90, [%rd61];
	mad.lo.s32 	%r104, %r90, %r88, %r104;
$L__BB0_12:
	ld.param.u64 	%rd65, [_Z9matrixMulPiS_S_i_param_2];
	add.s32 	%r91, %r3, %r2;
	cvta.to.global.u64 	%rd62, %rd65;
	mul.wide.s32 	%rd63, %r91, 4;
	add.s64 	%rd64, %rd62, %rd63;
	st.global.u32 	[%rd64], %r104;
$L__BB0_13:
	ret;

}


// ===== COMPILED SASS (sm_100) =====

	.target	sm_100

	.elftype	@"ET_EXEC"


//--------------------- .note.nv.tkinfo           --------------------------
	.section	.note.nv.tkinfo,"",@"SHT_NOTE"
	.sectionflags	@"SHF_NOTE_NV_TKINFO"
	.tkinfo
        /*0018*/ 	.word	0x00000002
        /*0030*/ 	.string	""
        /*0030*/ 	.string	"ptxas"
        /*0030*/ 	.string	"Cuda compilation tools, release 13.0, V13.0.88"
        /*0030*/ 	.string	"Build cuda_13.0.r13.0/compiler.36424714_0"
        /*0030*/ 	.string	"-arch sm_100 -m 64 "



//--------------------- .note.nv.cuinfo           --------------------------
	.section	.note.nv.cuinfo,"",@"SHT_NOTE"
	.sectionflags	@"SHF_NOTE_NV_CUINFO"
        /*0018*/ 	.short	0x0002
        /*001a*/ 	.short	0x0064
        /*001c*/ 	.short	0x0082
	.zero		2


//--------------------- .nv.info                  --------------------------
	.section	.nv.info,"",@"SHT_CUDA_INFO"
	.align	4


	//----- nvinfo : EIATTR_REGCOUNT
	.align		4
        /*0000*/ 	.byte	0x04, 0x2f
        /*0002*/ 	.short	(.L_1 - .L_0)
	.align		4
.L_0:
        /*0004*/ 	.word	index@(_Z9matrixMulPiS_S_i)
        /*0008*/ 	.word	0x0000001e


	//----- nvinfo : EIATTR_FRAME_SIZE
	.align		4
.L_1:
        /*000c*/ 	.byte	0x04, 0x11
        /*000e*/ 	.short	(.L_3 - .L_2)
	.align		4
.L_2:
        /*0010*/ 	.word	index@(_Z9matrixMulPiS_S_i)
        /*0014*/ 	.word	0x00000000


	//----- nvinfo : EIATTR_MIN_STACK_SIZE
	.align		4
.L_3:
        /*0018*/ 	.byte	0x04, 0x12
        /*001a*/ 	.short	(.L_5 - .L_4)
	.align		4
.L_4:
        /*001c*/ 	.word	index@(_Z9matrixMulPiS_S_i)
        /*0020*/ 	.word	0x00000000
.L_5:


//--------------------- .nv.compat                --------------------------
	.section	.nv.compat,"",@"SHT_CUDA_COMPAT_INFO"
	.align	4
        /*0000*/ 	.byte	0x02, 0x09, 0x00, 0x00, 0x02, 0x02, 0x01, 0x00, 0x02, 0x05, 0x05, 0x00, 0x03, 0x07, 0x01, 0x01
        /*0010*/ 	.byte	0x02, 0x03, 0x00, 0x00, 0x02, 0x06, 0x01, 0x00, 0x04, 0x0b, 0x08, 0x00, 0x09, 0x00, 0x00, 0x00
        /*0020*/ 	.byte	0x00, 0x00, 0x00, 0x00


//--------------------- .nv.info._Z9matrixMulPiS_S_i --------------------------
	.section	.nv.info._Z9matrixMulPiS_S_i,"",@"SHT_CUDA_INFO"
	.sectionflags	@""
	.align	4


	//----- nvinfo : EIATTR_CUDA_API_VERSION
	.align		4
        /*0000*/ 	.byte	0x04, 0x37
        /*0002*/ 	.short	(.L_7 - .L_6)
.L_6:
        /*0004*/ 	.word	0x00000082


	//----- nvinfo : EIATTR_KPARAM_INFO
	.align		4
.L_7:
        /*0008*/ 	.byte	0x04, 0x17
        /*000a*/ 	.short	(.L_9 - .L_8)
.L_8:
        /*000c*/ 	.word	0x00000000
        /*0010*/ 	.short	0x0003
        /*0012*/ 	.short	0x0018
        /*0014*/ 	.byte	0x00, 0xf0, 0x11, 0x00


	//----- nvinfo : EIATTR_KPARAM_INFO
	.align		4
.L_9:
        /*0018*/ 	.byte	0x04, 0x17
        /*001a*/ 	.short	(.L_11 - .L_10)
.L_10:
        /*001c*/ 	.word	0x00000000
        /*0020*/ 	.short	0x0002
        /*0022*/ 	.short	0x0010
        /*0024*/ 	.byte	0x00, 0xf5, 0x21, 0x00


	//----- nvinfo : EIATTR_KPARAM_INFO
	.align		4
.L_11:
        /*0028*/ 	.byte	0x04, 0x17
        /*002a*/ 	.short	(.L_13 - .L_12)
.L_12:
        /*002c*/ 	.word	0x00000000
        /*0030*/ 	.short	0x0001
        /*0032*/ 	.short	0x0008
        /*0034*/ 	.byte	0x00, 0xf5, 0x21, 0x00


	//----- nvinfo : EIATTR_KPARAM_INFO
	.align		4
.L_13:
        /*0038*/ 	.byte	0x04, 0x17
        /*003a*/ 	.short	(.L_15 - .L_14)
.L_14:
        /*003c*/ 	.word	0x00000000
        /*0040*/ 	.short	0x0000
        /*0042*/ 	.short	0x0000
        /*0044*/ 	.byte	0x00, 0xf5, 0x21, 0x00


	//----- nvinfo : EIATTR_SPARSE_MMA_MASK
	.align		4
.L_15:
        /*0048*/ 	.byte	0x03, 0x50
        /*004a*/ 	.short	0x0000


	//----- nvinfo : EIATTR_MAXREG_COUNT
	.align		4
        /*004c*/ 	.byte	0x03, 0x1b
        /*004e*/ 	.short	0x00ff


	//----- nvinfo : EIATTR_MERCURY_ISA_VERSION
	.align		4
        /*0050*/ 	.byte	0x03, 0x5f
        /*0052*/ 	.short	0x0101


	//----- nvinfo : EIATTR_VRC_CTA_INIT_COUNT
	.align		4
        /*0054*/ 	.byte	0x02, 0x4a
	.zero		1
	.zero		1


	//----- nvinfo : EIATTR_EXIT_INSTR_OFFSETS
	.align		4
        /*0058*/ 	.byte	0x04, 0x1c
        /*005a*/ 	.short	(.L_17 - .L_16)


	//   ....[0]....
.L_16:
        /*005c*/ 	.word	0x000000c0


	//   ....[1]....
        /*0060*/ 	.word	0x00000a90


	//----- nvinfo : EIATTR_CBANK_PARAM_SIZE
	.align		4
.L_17:
        /*0064*/ 	.byte	0x03, 0x19
        /*0066*/ 	.short	0x001c


	//----- nvinfo : EIATTR_PARAM_CBANK
	.align		4
        /*0068*/ 	.byte	0x04, 0x0a
        /*006a*/ 	.short	(.L_19 - .L_18)
	.align		4
.L_18:
        /*006c*/ 	.word	index@(.nv.constant0._Z9matrixMulPiS_S_i)
        /*0070*/ 	.short	0x0380
        /*0072*/ 	.short	0x001c


	//----- nvinfo : EIATTR_SW_WAR
	.align		4
.L_19:
        /*0074*/ 	.byte	0x04, 0x36
        /*0076*/ 	.short	(.L_21 - .L_20)
.L_20:
        /*0078*/ 	.word	0x00000008
.L_21:


//--------------------- .nv.callgraph             --------------------------
	.section	.nv.callgraph,"",@"SHT_CUDA_CALLGRAPH"
	.align	4
	.sectionentsize	8
	.align		4
        /*0000*/ 	.word	0x00000000
	.align		4
        /*0004*/ 	.word	0xffffffff
	.align		4
        /*0008*/ 	.word	0x00000000
	.align		4
        /*000c*/ 	.word	0xfffffffe
	.align		4
        /*0010*/ 	.word	0x00000000
	.align		4
        /*0014*/ 	.word	0xfffffffd
	.align		4
        /*0018*/ 	.word	0x00000000
	.align		4
        /*001c*/ 	.word	0xfffffffc


//--------------------- .text._Z9matrixMulPiS_S_i --------------------------
	.section	.text._Z9matrixMulPiS_S_i,"ax",@progbits
	.align	128
        .global         _Z9matrixMulPiS_S_i
        .type           _Z9matrixMulPiS_S_i,@function
        .size           _Z9matrixMulPiS_S_i,(.L_x_5 - _Z9matrixMulPiS_S_i)
        .other          _Z9matrixMulPiS_S_i,@"STO_CUDA_ENTRY STV_DEFAULT"
_Z9matrixMulPiS_S_i:
.text._Z9matrixMulPiS_S_i:
[----:B------:R-:W-:Y:S01]  /*0000*/  LDC R1, c[0x0][0x37c] ;  /* 0x0000df00ff017b82 */ /* 0x000fe20000000800 */
[----:B------:R-:W0:Y:S07]  /*0010*/  S2R R13, SR_TID.Y ;  /* 0x00000000000d7919 */ /* 0x000e2e0000002200 */
[----:B------:R-:W0:Y:S01]  /*0020*/  S2UR UR4, SR_CTAID.Y ;  /* 0x00000000000479c3 */ /* 0x000e220000002600 */
[----:B------:R-:W1:Y:S01]  /*0030*/  LDCU UR20, c[0x0][0x398] ;  /* 0x00007300ff1477ac */ /* 0x000e620008000800 */
[----:B------:R-:W2:Y:S06]  /*0040*/  S2R R2, SR_TID.X ;  /* 0x0000000000027919 */ /* 0x000eac0000002100 */
[----:B------:R-:W0:Y:S08]  /*0050*/  LDC R0, c[0x0][0x364] ;  /* 0x0000d900ff007b82 */ /* 0x000e300000000800 */
[----:B------:R-:W2:Y:S08]  /*0060*/  S2UR UR5, SR_CTAID.X ;  /* 0x00000000000579c3 */ /* 0x000eb00000002500 */
[----:B------:R-:W2:Y:S01]  /*0070*/  LDC R3, c[0x0][0x360] ;  /* 0x0000d800ff037b82 */ /* 0x000ea20000000800 */
[----:B0-----:R-:W-:-:S02]  /*0080*/  IMAD R13, R0, UR4, R13 ;  /* 0x00000004000d7c24 */ /* 0x001fc4000f8e020d */
[----:B--2---:R-:W-:-:S05]  /*0090*/  IMAD R0, R3, UR5, R2 ;  /* 0x0000000503007c24 */ /* 0x004fca000f8e0202 */
[----:B------:R-:W-:-:S04]  /*00a0*/  VIMNMX R2, PT, PT, R13, R0, !PT ;  /* 0x000000000d027248 */ /* 0x000fc80007fe0100 */
[----:B-1----:R-:W-:-:S13]  /*00b0*/  ISETP.GE.AND P0, PT, R2, UR20, PT ;  /* 0x0000001402007c0c */ /* 0x002fda000bf06270 */
[----:B------:R-:W-:Y:S05]  /*00c0*/  @P0 EXIT ;  /* 0x000000000000094d */ /* 0x000fea0003800000 */
[----:B------:R-:W-:Y:S01]  /*00d0*/  UISETP.GE.U32.AND UP0, UPT, UR20, 0x8, UPT ;  /* 0x000000081400788c */ /* 0x000fe2000bf06070 */
[----:B------:R-:W-:Y:S02]  /*00e0*/  HFMA2 R12, -RZ, RZ, 0, 0 ;  /* 0x00000000ff0c7431 */ /* 0x000fe400000001ff */
[----:B------:R-:W-:Y:S01]  /*00f0*/  IMAD R13, R13, UR20, RZ ;  /* 0x000000140d0d7c24 */ /* 0x000fe2000f8e02ff */
[----:B------:R-:W-:Y:S01]  /*0100*/  UMOV UR4, URZ ;  /* 0x000000ff00047c82 */ /* 0x000fe20008000000 */
[----:B------:R-:W0:Y:S04]  /*0110*/  LDCU.64 UR18, c[0x0][0x358] ;  /* 0x00006b00ff1277ac */ /* 0x000e280008000a00 */
[----:B------:R-:W-:Y:S05]  /*0120*/  BRA.U !UP0, `(.L_x_0) ;  /* 0x0000000508047547 */ /* 0x000fea000b800000 */
[----:B------:R-:W1:Y:S01]  /*0130*/  LDCU.128 UR24, c[0x0][0x380] ;  /* 0x00007000ff1877ac */ /* 0x000e620008000c00 */
[----:B------:R-:W-:Y:S02]  /*0140*/  MOV R12, RZ ;  /* 0x000000ff000c7202 */ /* 0x000fe40000000f00 */
[----:B------:R-:W-:Y:S01]  /*0150*/  MOV R14, R0 ;  /* 0x00000000000e7202 */ /* 0x000fe20000000f00 */
[----:B------:R-:W-:-:S04]  /*0160*/  ULOP3.LUT UR4, UR20, 0x7ffffff8, URZ, 0xc0, !UPT ;  /* 0x7ffffff814047892 */ /* 0x000fc8000f8ec0ff */
[----:B------:R-:W-:Y:S01]  /*0170*/  UIADD3 UR5, UPT, UPT, -UR4, URZ, URZ ;  /* 0x000000ff04057290 */ /* 0x000fe2000fffe1ff */
[----:B-1----:R-:W-:Y:S01]  /*0180*/  MOV R2, UR24 ;  /* 0x0000001800027c02 */ /* 0x002fe20008000f00 */
[----:B------:R-:W-:Y:S01]  /*0190*/  UIMAD.WIDE UR6, UR20, 0x8, UR26 ;  /* 0x00000008140678a5 */ /* 0x000fe2000f8e021a */
[----:B------:R-:W-:Y:S01]  /*01a0*/  MOV R3, UR25 ;  /* 0x0000001900037c02 */ /* 0x000fe20008000f00 */
[----:B------:R-:W-:Y:S02]  /*01b0*/  UIMAD.WIDE UR8, UR20, 0xc, UR26 ;  /* 0x0000000c140878a5 */ /* 0x000fe4000f8e021a */
[----:B------:R-:W-:Y:S01]  /*01c0*/  UIMAD.WIDE UR10, UR20, 0x10, UR26 ;  /* 0x00000010140a78a5 */ /* 0x000fe2000f8e021a */
[----:B------:R-:W-:Y:S01]  /*01d0*/  IMAD.WIDE.U32 R2, R13, 0x4, R2 ;  /* 0x000000040d027825 */ /* 0x000fe200078e0002 */
[----:B------:R-:W-:Y:S02]  /*01e0*/  UIMAD.WIDE UR12, UR20, 0x14, UR26 ;  /* 0x00000014140c78a5 */ /* 0x000fe4000f8e021a */
[----:B------:R-:W-:Y:S01]  /*01f0*/  UIMAD.WIDE UR14, UR20, 0x18, UR26 ;  /* 0x00000018140e78a5 */ /* 0x000fe2000f8e021a */
[----:B------:R-:W-:Y:S01]  /*0200*/  IADD3 R2, P0, PT, R2, 0x10, RZ ;  /* 0x0000001002027810 */ /* 0x000fe20007f1e0ff */
[----:B------:R-:W-:-:S03]  /*0210*/  UIMAD.WIDE UR16, UR20, 0x1c, UR26 ;  /* 0x0000001c141078a5 */ /* 0x000fc6000f8e021a */
[----:B------:R-:W-:-:S09]  /*0220*/  IADD3.X R3, PT, PT, RZ, R3, RZ, P0, !PT ;  /* 0x00000003ff037210 */ /* 0x000fd200007fe4ff */
.L_x_1:
[----:B------:R-:W-:Y:S01]  /*0230*/  UIMAD.WIDE UR22, UR20, 0x4, UR26 ;  /* 0x00000004141678a5 */ /* 0x000fe2000f8e021a */
[----:B------:R-:W-:Y:S02]  /*0240*/  IMAD.MOV.U32 R23, RZ, RZ, 0x4 ;  /* 0x00000004ff177424 */ /* 0x000fe400078e00ff */
[----:B------:R-:W-:Y:S01]  /*0250*/  HFMA2 R11, -RZ, RZ, 0, 2.384185791015625e-07 ;  /* 0x00000004ff0b7431 */ /* 0x000fe200000001ff */
[----:B------:R-:W-:Y:S01]  /*0260*/  MOV R25, 0x4 ;  /* 0x0000000400197802 */ /* 0x000fe20000000f00 */
[----:B0-----:R-:W2:Y:S01]  /*0270*/  LDG.E R21, desc[UR18][R2.64+-0x10] ;  /* 0xfffff01202157981 */ /* 0x001ea2000c1e1900 */
[C---:B------:R-:W-:Y:S01]  /*0280*/  IMAD.WIDE R22, R14.reuse, R23, UR26 ;  /* 0x0000001a0e167e25 */ /* 0x040fe2000f8e0217 */
[----:B------:R-:W-:Y:S02]  /*0290*/  MOV R8, UR22 ;  /* 0x0000001600087c02 */ /* 0x000fe40008000f00 */
[----:B------:R-:W-:Y:S01]  /*02a0*/  MOV R9, UR23 ;  /* 0x0000001700097c02 */ /* 0x000fe20008000f00 */
[----:B------:R-:W3:Y:S02]  /*02b0*/  LDG.E R19, desc[UR18][R2.64+-0xc] ;  /* 0xfffff41202137981 */ /* 0x000ee4000c1e1900 */
[----:B------:R-:W-:-:S02]  /*02c0*/  IMAD.WIDE R8, R14, 0x4, R8 ;  /* 0x000000040e087825 */ /* 0x000fc400078e0208 */
[----:B------:R-:W2:Y:S01]  /*02d0*/  LDG.E R22, desc[UR18][R22.64] ;  /* 0x0000001216167981 */ /* 0x000ea2000c1e1900 */
[----:B------:R-:W-:Y:S01]  /*02e0*/  MOV R5, 0x4 ;  /* 0x0000000400057802 */ /* 0x000fe20000000f00 */
[C---:B------:R-:W-:Y:S02]  /*02f0*/  IMAD.WIDE R24, R14.reuse, R25, UR6 ;  /* 0x000000060e187e25 */ /* 0x040fe4000f8e0219 */
[----:B------:R0:W3:Y:S02]  /*0300*/  LDG.E R20, desc[UR18][R8.64] ;  /* 0x0000001208147981 */ /* 0x0000e4000c1e1900 */
[----:B------:R-:W-:Y:S02]  /*0310*/  IMAD.WIDE R10, R14, R11, UR8 ;  /* 0x000000080e0a7e25 */ /* 0x000fe4000f8e020b */
[----:B------:R-:W4:Y:S04]  /*0320*/  LDG.E R18, desc[UR18][R24.64] ;  /* 0x0000001218127981 */ /* 0x000f28000c1e1900 */
[----:B------:R-:W4:Y:S01]  /*0330*/  LDG.E R17, desc[UR18][R2.64+-0x8] ;  /* 0xfffff81202117981 */ /* 0x000f22000c1e1900 */
[----:B0-----:R-:W-:-:S02]  /*0340*/  HFMA2 R9, -RZ, RZ, 0, 2.384185791015625e-07 ;  /* 0x00000004ff097431 */ /* 0x001fc400000001ff */
[----:B------:R-:W-:Y:S01]  /*0350*/  IMAD.MOV.U32 R7, RZ, RZ, 0x4 ;  /* 0x00000004ff077424 */ /* 0x000fe200078e00ff */
[----:B------:R0:W5:Y:S01]  /*0360*/  LDG.E R16, desc[UR18][R10.64] ;  /* 0x000000120a107981 */ /* 0x000162000c1e1900 */
[----:B------:R-:W-:-:S03]  /*0370*/  IMAD.WIDE R4, R14, R5, UR10 ;  /* 0x0000000a0e047e25 */ /* 0x000fc6000f8e0205 */
[----:B------:R-:W5:Y:S01]  /*0380*/  LDG.E R15, desc[UR18][R2.64+-0x4] ;  /* 0xfffffc12020f7981 */ /* 0x000f62000c1e1900 */
[C---:B------:R-:W-:Y:S01]  /*0390*/  IMAD.WIDE R6, R14.reuse, R7, UR12 ;  /* 0x0000000c0e067e25 */ /* 0x040fe2000f8e0207 */
[----:B------:R-:W-:Y:S02]  /*03a0*/  MOV R27, 0x4 ;  /* 0x00000004001b7802 */ /* 0x000fe40000000f00 */
[----:B------:R1:W5:Y:S01]  /*03b0*/  LDG.E R4, desc[UR18][R4.64] ;  /* 0x0000001204047981 */ /* 0x000362000c1e1900 */
[----:B------:R-:W-:-:S03]  /*03c0*/  IMAD.WIDE R8, R14, R9, UR14 ;  /* 0x0000000e0e087e25 */ /* 0x000fc6000f8e0209 */
[----:B------:R-:W5:Y:S01]  /*03d0*/  LDG.E R23, desc[UR18][R2.64] ;  /* 0x0000001202177981 */ /* 0x000f62000c1e1900 */
[----:B0-----:R-:W-:-:S03]  /*03e0*/  IMAD.WIDE R10, R14, R27, UR16 ;  /* 0x000000100e0a7e25 */ /* 0x001fc6000f8e021b */
[----:B------:R-:W5:Y:S04]  /*03f0*/  LDG.E R7, desc[UR18][R6.64] ;  /* 0x0000001206077981 */ /* 0x000f68000c1e1900 */
[----:B------:R-:W5:Y:S04]  /*0400*/  LDG.E R24, desc[UR18][R2.64+0x4] ;  /* 0x0000041202187981 */ /* 0x000f68000c1e1900 */
[----:B------:R-:W5:Y:S04]  /*0410*/  LDG.E R8, desc[UR18][R8.64] ;  /* 0x0000001208087981 */ /* 0x000f68000c1e1900 */
[----:B------:R-:W5:Y:S04]  /*0420*/  LDG.E R25, desc[UR18][R2.64+0x8] ;  /* 0x0000081202197981 */ /* 0x000f68000c1e1900 */
[----:B------:R-:W5:Y:S04]  /*0430*/  LDG.E R10, desc[UR18][R10.64] ;  /* 0x000000120a0a7981 */ /* 0x000f68000c1e1900 */
[----:B------:R0:W5:Y:S01]  /*0440*/  LDG.E R27, desc[UR18][R2.64+0xc] ;  /* 0x00000c12021b7981 */ /* 0x000162000c1e1900 */
[----:B------:R-:W-:-:S04]  /*0450*/  UIADD3 UR5, UPT, UPT, UR5, 0x8, URZ ;  /* 0x0000000805057890 */ /* 0x000fc8000fffe0ff */
[----:B------:R-:W-:Y:S01]  /*0460*/  UISETP.NE.AND UP0, UPT, UR5, URZ, UPT ;  /* 0x000000ff0500728c */ /* 0x000fe2000bf05270 */
[----:B-1----:R-:W-:Y:S02]  /*0470*/  MOV R5, UR20 ;  /* 0x0000001400057c02 */ /* 0x002fe40008000f00 */
[----:B0-----:R-:W-:Y:S02]  /*0480*/  IADD3 R2, P0, PT, R2, 0x20, RZ ;  /* 0x0000002002027810 */ /* 0x001fe40007f1e0ff */
[----:B------:R-:W-:Y:S02]  /*0490*/  LEA R14, R5, R14, 0x3 ;  /* 0x0000000e050e7211 */ /* 0x000fe400078e18ff */
[----:B------:R-:W-:Y:S01]  /*04a0*/  IADD3.X R3, PT, PT, RZ, R3, RZ, P0, !PT ;  /* 0x00000003ff037210 */ /* 0x000fe200007fe4ff */
[----:B--2---:R-:W-:-:S04]  /*04b0*/  IMAD R21, R21, R22, R12 ;  /* 0x0000001615157224 */ /* 0x004fc800078e020c */
[----:B---3--:R-:W-:-:S04]  /*04c0*/  IMAD R19, R19, R20, R21 ;  /* 0x0000001413137224 */ /* 0x008fc800078e0215 */
[----:B----4-:R-:W-:-:S04]  /*04d0*/  IMAD R17, R17, R18, R19 ;  /* 0x0000001211117224 */ /* 0x010fc800078e0213 */
[----:B-----5:R-:W-:-:S04]  /*04e0*/  IMAD R15, R15, R16, R17 ;  /* 0x000000100f0f7224 */ /* 0x020fc800078e0211 */
[----:B------:R-:W-:-:S04]  /*04f0*/  IMAD R4, R23, R4, R15 ;  /* 0x0000000417047224 */ /* 0x000fc800078e020f */
[----:B------:R-:W-:-:S04]  /*0500*/  IMAD R4, R24, R7, R4 ;  /* 0x0000000718047224 */ /* 0x000fc800078e0204 */
[----:B------:R-:W-:-:S04]  /*0510*/  IMAD R4, R25, R8, R4 ;  /* 0x0000000819047224 */ /* 0x000fc800078e0204 */
[----:B------:R-:W-:Y:S01]  /*0520*/  IMAD R12, R27, R10, R4 ;  /* 0x0000000a1b0c7224 */ /* 0x000fe200078e0204 */
[----:B------:R-:W-:Y:S06]  /*0530*/  BRA.U UP0, `(.L_x_1) ;  /* 0xfffffffd003c7547 */ /* 0x000fec000b83ffff */
.L_x_0:
[----:B------:R-:W-:-:S04]  /*0540*/  ULOP3.LUT UR6, UR20, 0x7, URZ, 0xc0, !UPT ;  /* 0x0000000714067892 */ /* 0x000fc8000f8ec0ff */
[----:B------:R-:W-:-:S09]  /*0550*/  UISETP.NE.AND UP0, UPT, UR6, URZ, UPT ;  /* 0x000000ff0600728c */ /* 0x000fd2000bf05270 */
[----:B------:R-:W-:Y:S05]  /*0560*/  BRA.U !UP0, `(.L_x_2) ;  /* 0x0000000508387547 */ /* 0x000fea000b800000 */
[----:B------:R-:W-:Y:S02]  /*0570*/  UISETP.GE.U32.AND UP0, UPT, UR6, 0x4, UPT ;  /* 0x000000040600788c */ /* 0x000fe4000bf06070 */
[----:B------:R-:W-:-:S04]  /*0580*/  ULOP3.LUT UR5, UR20, 0x3, URZ, 0xc0, !UPT ;  /* 0x0000000314057892 */ /* 0x000fc8000f8ec0ff */
[----:B------:R-:W-:-:S03]  /*0590*/  UISETP.NE.AND UP1, UPT, UR5, URZ, UPT ;  /* 0x000000ff0500728c */ /* 0x000fc6000bf25270 */
[----:B------:R-:W-:Y:S08]  /*05a0*/  BRA.U !UP0, `(.L_x_3) ;  /* 0x00000001087c7547 */ /* 0x000ff0000b800000 */
[----:B------:R-:W1:Y:S01]  /*05b0*/  LDC.64 R6, c[0x0][0x388] ;  /* 0x0000e200ff067b82 */ /* 0x000e620000000a00 */
[----:B------:R-:W2:Y:S01]  /*05c0*/  LDCU.64 UR6, c[0x0][0x380] ;  /* 0x00007000ff0677ac */ /* 0x000ea20008000a00 */
[----:B------:R-:W-:Y:S01]  /*05d0*/  IMAD.U32 R9, RZ, RZ, UR4 ;  /* 0x00000004ff097e24 */ /* 0x000fe2000f8e00ff */
[C---:B------:R-:W-:Y:S02]  /*05e0*/  IADD3 R3, PT, PT, R13.reuse, UR4, RZ ;  /* 0x000000040d037c10 */ /* 0x040fe4000fffe0ff */
[----:B------:R-:W-:Y:S01]  /*05f0*/  IADD3 R10, P0, PT, R13, UR4, RZ ;  /* 0x000000040d0a7c10 */ /* 0x000fe2000ff1e0ff */
[----:B------:R-:W-:Y:S01]  /*0600*/  IMAD R9, R9, UR20, R0 ;  /* 0x0000001409097c24 */ /* 0x000fe2000f8e0200 */
[----:B------:R-:W-:Y:S01]  /*0610*/  MOV R11, UR20 ;  /* 0x00000014000b7c02 */ /* 0x000fe20008000f00 */
[----:B------:R-:W3:Y:S01]  /*0620*/  LDC.64 R4, c[0x0][0x380] ;  /* 0x0000e000ff047b82 */ /* 0x000ee20000000a00 */
[----:B------:R-:W-:Y:S01]  /*0630*/  MOV R15, UR20 ;  /* 0x00000014000f7c02 */ /* 0x000fe20008000f00 */
[----:B-1----:R-:W-:Y:S01]  /*0640*/  IMAD.WIDE R6, R9, 0x4, R6 ;  /* 0x0000000409067825 */ /* 0x002fe200078e0206 */
[----:B------:R-:W-:-:S05]  /*0650*/  MOV R9, UR20 ;  /* 0x0000001400097c02 */ /* 0x000fca0008000f00 */
[----:B------:R-:W-:Y:S02]  /*0660*/  IMAD.WIDE R8, R9, 0x4, R6 ;  /* 0x0000000409087825 */ /* 0x000fe400078e0206 */
[----:B0-----:R-:W4:Y:S02]  /*0670*/  LDG.E R6, desc[UR18][R6.64] ;  /* 0x0000001206067981 */ /* 0x001f24000c1e1900 */
[----:B---3--:R-:W-:Y:S01]  /*0680*/  IMAD.WIDE.U32 R4, R3, 0x4, R4 ;  /* 0x0000000403047825 */ /* 0x008fe200078e0004 */
[----:B------:R-:W-:Y:S01]  /*0690*/  IADD3.X R3, PT, PT, RZ, RZ, RZ, P0, !PT ;  /* 0x000000ffff037210 */ /* 0x000fe200007fe4ff */
[----:B------:R-:W3:Y:S01]  /*06a0*/  LDG.E R17, desc[UR18][R8.64] ;  /* 0x0000001208117981 */ /* 0x000ee2000c1e1900 */
[----:B--2---:R-:W-:-:S03]  /*06b0*/  LEA R2, P0, R10, UR6, 0x2 ;  /* 0x000000060a027c11 */ /* 0x004fc6000f8010ff */
[----:B------:R-:W4:Y:S01]  /*06c0*/  LDG.E R5, desc[UR18][R4.64] ;  /* 0x0000001204057981 */ /* 0x000f22000c1e1900 */
[----:B------:R-:W-:Y:S01]  /*06d0*/  LEA.HI.X R3, R10, UR7, R3, 0x2, P0 ;  /* 0x000000070a037c11 */ /* 0x000fe200080f1403 */
[----:B------:R-:W-:-:S04]  /*06e0*/  IMAD.WIDE R10, R11, 0x4, R8 ;  /* 0x000000040b0a7825 */ /* 0x000fc800078e0208 */
[----:B------:R-:W3:Y:S01]  /*06f0*/  LDG.E R16, desc[UR18][R2.64+0x4] ;  /* 0x0000041202107981 */ /* 0x000ee2000c1e1900 */
[----:B------:R-:W-:-:S03]  /*0700*/  IMAD.WIDE R14, R15, 0x4, R10 ;  /* 0x000000040f0e7825 */ /* 0x000fc600078e020a */
[----:B------:R-:W2:Y:S04]  /*0710*/  LDG.E R19, desc[UR18][R10.64] ;  /* 0x000000120a137981 */ /* 0x000ea8000c1e1900 */
[----:B------:R-:W2:Y:S04]  /*0720*/  LDG.E R18, desc[UR18][R2.64+0x8] ;  /* 0x0000081202127981 */ /* 0x000ea8000c1e1900 */
[----:B------:R-:W5:Y:S04]  /*0730*/  LDG.E R20, desc[UR18][R2.64+0xc] ;  /* 0x00000c1202147981 */ /* 0x000f68000c1e1900 */
[----:B------:R-:W5:Y:S01]  /*0740*/  LDG.E R14, desc[UR18][R14.64] ;  /* 0x000000120e0e7981 */ /* 0x000f62000c1e1900 */
[----:B------:R-:W-:Y:S01]  /*0750*/  UIADD3 UR4, UPT, UPT, UR4, 0x4, URZ ;  /* 0x0000000404047890 */ /* 0x000fe2000fffe0ff */
[----:B----4-:R-:W-:-:S04]  /*0760*/  IMAD R5, R5, R6, R12 ;  /* 0x0000000605057224 */ /* 0x010fc800078e020c */
[----:B---3--:R-:W-:-:S04]  /*0770*/  IMAD R5, R16, R17, R5 ;  /* 0x0000001110057224 */ /* 0x008fc800078e0205 */
[----:B--2---:R-:W-:-:S04]  /*0780*/  IMAD R5, R18, R19, R5 ;  /* 0x0000001312057224 */ /* 0x004fc800078e0205 */
[----:B-----5:R-:W-:-:S07]  /*0790*/  IMAD R12, R20, R14, R5 ;  /* 0x0000000e140c7224 */ /* 0x020fce00078e0205 */
.L_x_3:
[----:B------:R-:W-:Y:S05]  /*07a0*/  BRA.U !UP1, `(.L_x_2) ;  /* 0x0000000109a87547 */ /* 0x000fea000b800000 */
[----:B------:R-:W-:Y:S01]  /*07b0*/  UISETP.NE.AND UP0, UPT, UR5, 0x1, UPT ;  /* 0x000000010500788c */ /* 0x000fe2000bf05270 */
[----:B------:R-:W-:Y:S01]  /*07c0*/  MOV R7, UR4 ;  /* 0x0000000400077c02 */ /* 0x000fe20008000f00 */
[----:B------:R-:W-:Y:S02]  /*07d0*/  ULOP3.LUT UR5, UR20, 0x1, URZ, 0xc0, !UPT ;  /* 0x0000000114057892 */ /* 0x000fe4000f8ec0ff */
[----:B------:R-:W-:Y:S02]  /*07e0*/  MOV R15, UR20 ;  /* 0x00000014000f7c02 */ /* 0x000fe40008000f00 */
[----:B------:R-:W-:Y:S01]  /*07f0*/  UISETP.NE.U32.AND UP1, UPT, UR5, 0x1, UPT ;  /* 0x000000010500788c */ /* 0x000fe2000bf25070 */
[----:B------:R-:W-:-:S04]  /*0800*/  PLOP3.LUT P1, PT, PT, PT, UP0, 0x80, 0x8 ;  /* 0x000000000008781c */ /* 0x000fc80003f2f008 */
[----:B------:R-:W1:Y:S01]  /*0810*/  @UP0 LDCU.128 UR8, c[0x0][0x380] ;  /* 0x00007000ff0807ac */ /* 0x000e620008000c00 */
[----:B------:R-:W-:Y:S01]  /*0820*/  PLOP3.LUT P0, PT, PT, PT, UP1, 0x80, 0x8 ;  /* 0x000000000008781c */ /* 0x000fe20003f0f018 */
[----:B------:R-:W2:Y:S04]  /*0830*/  @UP0 LDCU.64 UR6, c[0x0][0x380] ;  /* 0x00007000ff0607ac */ /* 0x000ea80008000a00 */
[----:B------:R-:W3:Y:S03]  /*0840*/  @!UP1 LDCU.128 UR12, c[0x0][0x380] ;  /* 0x00007000ff0c97ac */ /* 0x000ee60008000c00 */
[C---:B------:R-:W-:Y:S02]  /*0850*/  @P1 IADD3 R3, PT, PT, R13.reuse, UR4, RZ ;  /* 0x000000040d031c10 */ /* 0x040fe4000fffe0ff */
[----:B------:R-:W-:Y:S01]  /*0860*/  @P1 IADD3 R6, P2, PT, R13, UR4, RZ ;  /* 0x000000040d061c10 */ /* 0x000fe2000ff5e0ff */
[----:B------:R-:W-:Y:S01]  /*0870*/  @UP0 UIADD3 UR4, UPT, UPT, UR4, 0x2, URZ ;  /* 0x0000000204040890 */ /* 0x000fe2000fffe0ff */
[----:B-1----:R-:W-:Y:S01]  /*0880*/  MOV R11, UR9 ;  /* 0x00000009000b7c02 */ /* 0x002fe20008000f00 */
[----:B------:R-:W-:Y:S01]  /*0890*/  IMAD.U32 R10, RZ, RZ, UR8 ;  /* 0x00000008ff0a7e24 */ /* 0x000fe2000f8e00ff */
[----:B------:R-:W-:-:S02]  /*08a0*/  MOV R4, UR10 ;  /* 0x0000000a00047c02 */ /* 0x000fc40008000f00 */
[----:B------:R-:W-:Y:S01]  /*08b0*/  MOV R5, UR11 ;  /* 0x0000000b00057c02 */ /* 0x000fe20008000f00 */
[----:B------:R-:W-:-:S04]  /*08c0*/  @P1 IMAD.WIDE.U32 R10, R3, 0x4, R10 ;  /* 0x00000004030a1825 */ /* 0x000fc800078e000a */
[----:B------:R-:W-:Y:S01]  /*08d0*/  @P1 IMAD R3, R7, UR20, R0 ;  /* 0x0000001407031c24 */ /* 0x000fe2000f8e0200 */
[----:B------:R-:W-:Y:S01]  /*08e0*/  @P1 IADD3.X R7, PT, PT, RZ, RZ, RZ, P2, !PT ;  /* 0x000000ffff071210 */ /* 0x000fe200017fe4ff */
[----:B------:R-:W-:Y:S01]  /*08f0*/  IMAD.U32 R19, RZ, RZ, UR4 ;  /* 0x00000004ff137e24 */ /* 0x000fe2000f8e00ff */
[C---:B--2---:R-:W-:Y:S01]  /*0900*/  @P1 LEA R2, P2, R6.reuse, UR6, 0x2 ;  /* 0x0000000606021c11 */ /* 0x044fe2000f8410ff */
[----:B------:R-:W-:Y:S01]  /*0910*/  @P1 IMAD.WIDE R4, R3, 0x4, R4 ;  /* 0x0000000403041825 */ /* 0x000fe200078e0204 */
[----:B------:R-:W-:Y:S01]  /*0920*/  @!P0 IADD3 R17, PT, PT, R13, UR4, RZ ;  /* 0x000000040d118c10 */ /* 0x000fe2000fffe0ff */
[----:B0-----:R-:W2:Y:S01]  /*0930*/  @P1 LDG.E R11, desc[UR18][R10.64] ;  /* 0x000000120a0b1981 */ /* 0x001ea2000c1e1900 */
[----:B------:R-:W-:Y:S01]  /*0940*/  @P1 LEA.HI.X R3, R6, UR7, R7, 0x2, P2 ;  /* 0x0000000706031c11 */ /* 0x000fe200090f1407 */
[----:B------:R-:W-:Y:S01]  /*0950*/  @!P0 IMAD R19, R19, UR20, R0 ;  /* 0x0000001413138c24 */ /* 0x000fe2000f8e0200 */
[----:B---3--:R-:W-:Y:S01]  /*0960*/  MOV R6, UR12 ;  /* 0x0000000c00067c02 */ /* 0x008fe20008000f00 */
[----:B------:R-:W-:Y:S01]  /*0970*/  @P1 IMAD.WIDE R14, R15, 0x4, R4 ;  /* 0x000000040f0e1825 */ /* 0x000fe200078e0204 */
[----:B------:R-:W-:Y:S01]  /*0980*/  MOV R7, UR13 ;  /* 0x0000000d00077c02 */ /* 0x000fe20008000f00 */
[----:B------:R-:W2:Y:S01]  /*0990*/  @P1 LDG.E R4, desc[UR18][R4.64] ;  /* 0x0000001204041981 */ /* 0x000ea2000c1e1900 */
[----:B------:R-:W-:-:S02]  /*09a0*/  MOV R8, UR14 ;  /* 0x0000000e00087c02 */ /* 0x000fc40008000f00 */
[----:B------:R-:W-:Y:S01]  /*09b0*/  MOV R9, UR15 ;  /* 0x0000000f00097c02 */ /* 0x000fe20008000f00 */
[----:B------:R-:W-:Y:S01]  /*09c0*/  @!P0 IMAD.WIDE.U32 R6, R17, 0x4, R6 ;  /* 0x0000000411068825 */ /* 0x000fe200078e0006 */
[----:B------:R-:W3:Y:S03]  /*09d0*/  @P1 LDG.E R14, desc[UR18][R14.64] ;  /* 0x000000120e0e1981 */ /* 0x000ee6000c1e1900 */
[----:B------:R-:W-:Y:S01]  /*09e0*/  @!P0 IMAD.WIDE R8, R19, 0x4, R8 ;  /* 0x0000000413088825 */ /* 0x000fe200078e0208 */
[----:B------:R-:W3:Y:S04]  /*09f0*/  @P1 LDG.E R2, desc[UR18][R2.64+0x4] ;  /* 0x0000041202021981 */ /* 0x000ee8000c1e1900 */
[----:B------:R-:W4:Y:S04]  /*0a00*/  @!P0 LDG.E R7, desc[UR18][R6.64] ;  /* 0x0000001206078981 */ /* 0x000f28000c1e1900 */
[----:B------:R-:W4:Y:S01]  /*0a10*/  @!P0 LDG.E R8, desc[UR18][R8.64] ;  /* 0x0000001208088981 */ /* 0x000f22000c1e1900 */
[----:B--2---:R-:W-:-:S04]  /*0a20*/  @P1 IMAD R11, R11, R4, R12 ;  /* 0x000000040b0b1224 */ /* 0x004fc800078e020c */
[----:B---3--:R-:W-:-:S04]  /*0a30*/  @P1 IMAD R12, R2, R14, R11 ;  /* 0x0000000e020c1224 */ /* 0x008fc800078e020b */
[----:B----4-:R-:W-:-:S07]  /*0a40*/  @!P0 IMAD R12, R7, R8, R12 ;  /* 0x00000008070c8224 */ /* 0x010fce00078e020c */
.L_x_2:
[----:B------:R-:W1:Y:S01]  /*0a50*/  LDC.64 R2, c[0x0][0x390] ;  /* 0x0000e400ff027b82 */ /* 0x000e620000000a00 */
[----:B------:R-:W-:-:S05]  /*0a60*/  IADD3 R13, PT, PT, R0, R13, RZ ;  /* 0x0000000d000d7210 */ /* 0x000fca0007ffe0ff */
[----:B-1----:R-:W-:-:S05]  /*0a70*/  IMAD.WIDE R2, R13, 0x4, R2 ;  /* 0x000000040d027825 */ /* 0x002fca00078e0202 */
[----:B0-----:R-:W-:Y:S01]  /*0a80*/  STG.E desc[UR18][R2.64], R12 ;  /* 0x0000000c02007986 */ /* 0x001fe2000c101912 */
[----:B------:R-:W-:Y:S05]  /*0a90*/  EXIT ;  /* 0x000000000000794d */ /* 0x000fea0003800000 */
.L_x_4:
[----:B------:R-:W-:-:S00]  /*0aa0*/  BRA `(.L_x_4) ;  /* 0xfffffffc00fc7947 */ /* 0x000fc0000383ffff */
[----:B------:R-:W-:-:S00]  /*0ab0*/  NOP ;  /* 0x0000000000007918 */ /* 0x000fc00000000000 */
        /* <DEDUP_REMOVED lines=12> */
.L_x_5:


//--------------------- .nv.shared.reserved.0     --------------------------
	.section	.nv.shared.reserved.0,"aw",@nobits
	.weak		__nv_reservedSMEM_offset_0_alias
	.size		__nv_reservedSMEM_offset_0_alias, 0, 64
	.other		__nv_reservedSMEM_offset_0_alias,@"STO_CUDA_RESERVED_SHARED STV_DEFAULT"
__nv_reservedSMEM_offset_0_alias:
	.zero		0
	.zero		64


//--------------------- .nv.constant0._Z9matrixMulPiS_S_i --------------------------
	.section	.nv.constant0._Z9matrixMulPiS_S_i,"a",@progbits
	.sectionflags	@""
	.align	4
.nv.constant0._Z9matrixMulPiS_S_i:
	.zero		924


//--------------------- SYMBOLS --------------------------

	.type		.nv.reservedSmem.offset0,@object
	.size		.nv.reservedSmem.offset0,0x4
